//
// Generated by NVIDIA NVVM Compiler
//
// Compiler Build ID: CL-36424714
// Cuda compilation tools, release 13.0, V13.0.88
// Based on NVVM 20.0.0
//

.version 9.0
.target sm_100
.address_size 64

	// .globl	_Z6reduceILi256ELi64EEvPfS0_
// _ZZ6reduceILi256ELi64EEvPfS0_E5sdata has been demoted

.visible .entry _Z6reduceILi256ELi64EEvPfS0_(
	.param .u64 .ptr .align 1 _Z6reduceILi256ELi64EEvPfS0__param_0,
	.param .u64 .ptr .align 1 _Z6reduceILi256ELi64EEvPfS0__param_1
)
{
	.reg .pred 	%p<5>;
	.reg .b32 	%r<73>;
	.reg .b32 	%f<154>;
	.reg .b64 	%rd<135>;
	// demoted variable
	.shared .align 4 .b8 _ZZ6reduceILi256ELi64EEvPfS0_E5sdata[1024];
	ld.param.u64 	%rd2, [_Z6reduceILi256ELi64EEvPfS0__param_0];
	ld.param.u64 	%rd1, [_Z6reduceILi256ELi64EEvPfS0__param_1];
	cvta.to.global.u64 	%rd3, %rd2;
	mov.u32 	%r1, %ctaid.x;
	mov.u32 	%r4, %ntid.x;
	mul.lo.s32 	%r5, %r4, %r1;
	shl.b32 	%r6, %r5, 6;
	mov.u32 	%r2, %tid.x;
	add.s32 	%r7, %r6, %r2;
	shl.b32 	%r8, %r2, 2;
	mov.u32 	%r9, _ZZ6reduceILi256ELi64EEvPfS0_E5sdata;
	add.s32 	%r3, %r9, %r8;
	mul.wide.u32 	%rd4, %r7, 4;
	add.s64 	%rd5, %rd3, %rd4;
	ld.global.f32 	%f1, [%rd5];
	add.f32 	%f2, %f1, 0f00000000;
	add.s32 	%r10, %r7, 256;
	mul.wide.u32 	%rd6, %r10, 4;
	add.s64 	%rd7, %rd3, %rd6;
	ld.global.f32 	%f3, [%rd7];
	add.f32 	%f4, %f3, %f2;
	add.s32 	%r11, %r7, 512;
	mul.wide.u32 	%rd8, %r11, 4;
	add.s64 	%rd9, %rd3, %rd8;
	ld.global.f32 	%f5, [%rd9];
	add.f32 	%f6, %f5, %f4;
	add.s32 	%r12, %r7, 768;
	mul.wide.u32 	%rd10, %r12, 4;
	add.s64 	%rd11, %rd3, %rd10;
	ld.global.f32 	%f7, [%rd11];
	add.f32 	%f8, %f7, %f6;
	add.s32 	%r13, %r7, 1024;
	mul.wide.u32 	%rd12, %r13, 4;
	add.s64 	%rd13, %rd3, %rd12;
	ld.global.f32 	%f9, [%rd13];
	add.f32 	%f10, %f9, %f8;
	add.s32 	%r14, %r7, 1280;
	mul.wide.u32 	%rd14, %r14, 4;
	add.s64 	%rd15, %rd3, %rd14;
	ld.global.f32 	%f11, [%rd15];
	add.f32 	%f12, %f11, %f10;
	add.s32 	%r15, %r7, 1536;
	mul.wide.u32 	%rd16, %r15, 4;
	add.s64 	%rd17, %rd3, %rd16;
	ld.global.f32 	%f13, [%rd17];
	add.f32 	%f14, %f13, %f12;
	add.s32 	%r16, %r7, 1792;
	mul.wide.u32 	%rd18, %r16, 4;
	add.s64 	%rd19, %rd3, %rd18;
	ld.global.f32 	%f15, [%rd19];
	add.f32 	%f16, %f15, %f14;
	add.s32 	%r17, %r7, 2048;
	mul.wide.u32 	%rd20, %r17, 4;
	add.s64 	%rd21, %rd3, %rd20;
	ld.global.f32 	%f17, [%rd21];
	add.f32 	%f18, %f17, %f16;
	add.s32 	%r18, %r7, 2304;
	mul.wide.u32 	%rd22, %r18, 4;
	add.s64 	%rd23, %rd3, %rd22;
	ld.global.f32 	%f19, [%rd23];
	add.f32 	%f20, %f19, %f18;
	add.s32 	%r19, %r7, 2560;
	mul.wide.u32 	%rd24, %r19, 4;
	add.s64 	%rd25, %rd3, %rd24;
	ld.global.f32 	%f21, [%rd25];
	add.f32 	%f22, %f21, %f20;
	add.s32 	%r20, %r7, 2816;
	mul.wide.u32 	%rd26, %r20, 4;
	add.s64 	%rd27, %rd3, %rd26;
	ld.global.f32 	%f23, [%rd27];
	add.f32 	%f24, %f23, %f22;
	add.s32 	%r21, %r7, 3072;
	mul.wide.u32 	%rd28, %r21, 4;
	add.s64 	%rd29, %rd3, %rd28;
	ld.global.f32 	%f25, [%rd29];
	add.f32 	%f26, %f25, %f24;
	add.s32 	%r22, %r7, 3328;
	mul.wide.u32 	%rd30, %r22, 4;
	add.s64 	%rd31, %rd3, %rd30;
	ld.global.f32 	%f27, [%rd31];
	add.f32 	%f28, %f27, %f26;
	add.s32 	%r23, %r7, 3584;
	mul.wide.u32 	%rd32, %r23, 4;
	add.s64 	%rd33, %rd3, %rd32;
	ld.global.f32 	%f29, [%rd33];
	add.f32 	%f30, %f29, %f28;
	add.s32 	%r24, %r7, 3840;
	mul.wide.u32 	%rd34, %r24, 4;
	add.s64 	%rd35, %rd3, %rd34;
	ld.global.f32 	%f31, [%rd35];
	add.f32 	%f32, %f31, %f30;
	add.s32 	%r25, %r7, 4096;
	mul.wide.u32 	%rd36, %r25, 4;
	add.s64 	%rd37, %rd3, %rd36;
	ld.global.f32 	%f33, [%rd37];
	add.f32 	%f34, %f33, %f32;
	add.s32 	%r26, %r7, 4352;
	mul.wide.u32 	%rd38, %r26, 4;
	add.s64 	%rd39, %rd3, %rd38;
	ld.global.f32 	%f35, [%rd39];
	add.f32 	%f36, %f35, %f34;
	add.s32 	%r27, %r7, 4608;
	mul.wide.u32 	%rd40, %r27, 4;
	add.s64 	%rd41, %rd3, %rd40;
	ld.global.f32 	%f37, [%rd41];
	add.f32 	%f38, %f37, %f36;
	add.s32 	%r28, %r7, 4864;
	mul.wide.u32 	%rd42, %r28, 4;
	add.s64 	%rd43, %rd3, %rd42;
	ld.global.f32 	%f39, [%rd43];
	add.f32 	%f40, %f39, %f38;
	add.s32 	%r29, %r7, 5120;
	mul.wide.u32 	%rd44, %r29, 4;
	add.s64 	%rd45, %rd3, %rd44;
	ld.global.f32 	%f41, [%rd45];
	add.f32 	%f42, %f41, %f40;
	add.s32 	%r30, %r7, 5376;
	mul.wide.u32 	%rd46, %r30, 4;
	add.s64 	%rd47, %rd3, %rd46;
	ld.global.f32 	%f43, [%rd47];
	add.f32 	%f44, %f43, %f42;
	add.s32 	%r31, %r7, 5632;
	mul.wide.u32 	%rd48, %r31, 4;
	add.s64 	%rd49, %rd3, %rd48;
	ld.global.f32 	%f45, [%rd49];
	add.f32 	%f46, %f45, %f44;
	add.s32 	%r32, %r7, 5888;
	mul.wide.u32 	%rd50, %r32, 4;
	add.s64 	%rd51, %rd3, %rd50;
	ld.global.f32 	%f47, [%rd51];
	add.f32 	%f48, %f47, %f46;
	add.s32 	%r33, %r7, 6144;
	mul.wide.u32 	%rd52, %r33, 4;
	add.s64 	%rd53, %rd3, %rd52;
	ld.global.f32 	%f49, [%rd53];
	add.f32 	%f50, %f49, %f48;
	add.s32 	%r34, %r7, 6400;
	mul.wide.u32 	%rd54, %r34, 4;
	add.s64 	%rd55, %rd3, %rd54;
	ld.global.f32 	%f51, [%rd55];
	add.f32 	%f52, %f51, %f50;
	add.s32 	%r35, %r7, 6656;
	mul.wide.u32 	%rd56, %r35, 4;
	add.s64 	%rd57, %rd3, %rd56;
	ld.global.f32 	%f53, [%rd57];
	add.f32 	%f54, %f53, %f52;
	add.s32 	%r36, %r7, 6912;
	mul.wide.u32 	%rd58, %r36, 4;
	add.s64 	%rd59, %rd3, %rd58;
	ld.global.f32 	%f55, [%rd59];
	add.f32 	%f56, %f55, %f54;
	add.s32 	%r37, %r7, 7168;
	mul.wide.u32 	%rd60, %r37, 4;
	add.s64 	%rd61, %rd3, %rd60;
	ld.global.f32 	%f57, [%rd61];
	add.f32 	%f58, %f57, %f56;
	add.s32 	%r38, %r7, 7424;
	mul.wide.u32 	%rd62, %r38, 4;
	add.s64 	%rd63, %rd3, %rd62;
	ld.global.f32 	%f59, [%rd63];
	add.f32 	%f60, %f59, %f58;
	add.s32 	%r39, %r7, 7680;
	mul.wide.u32 	%rd64, %r39, 4;
	add.s64 	%rd65, %rd3, %rd64;
	ld.global.f32 	%f61, [%rd65];
	add.f32 	%f62, %f61, %f60;
	add.s32 	%r40, %r7, 7936;
	mul.wide.u32 	%rd66, %r40, 4;
	add.s64 	%rd67, %rd3, %rd66;
	ld.global.f32 	%f63, [%rd67];
	add.f32 	%f64, %f63, %f62;
	add.s32 	%r41, %r7, 8192;
	mul.wide.u32 	%rd68, %r41, 4;
	add.s64 	%rd69, %rd3, %rd68;
	ld.global.f32 	%f65, [%rd69];
	add.f32 	%f66, %f65, %f64;
	add.s32 	%r42, %r7, 8448;
	mul.wide.u32 	%rd70, %r42, 4;
	add.s64 	%rd71, %rd3, %rd70;
	ld.global.f32 	%f67, [%rd71];
	add.f32 	%f68, %f67, %f66;
	add.s32 	%r43, %r7, 8704;
	mul.wide.u32 	%rd72, %r43, 4;
	add.s64 	%rd73, %rd3, %rd72;
	ld.global.f32 	%f69, [%rd73];
	add.f32 	%f70, %f69, %f68;
	add.s32 	%r44, %r7, 8960;
	mul.wide.u32 	%rd74, %r44, 4;
	add.s64 	%rd75, %rd3, %rd74;
	ld.global.f32 	%f71, [%rd75];
	add.f32 	%f72, %f71, %f70;
	add.s32 	%r45, %r7, 9216;
	mul.wide.u32 	%rd76, %r45, 4;
	add.s64 	%rd77, %rd3, %rd76;
	ld.global.f32 	%f73, [%rd77];
	add.f32 	%f74, %f73, %f72;
	add.s32 	%r46, %r7, 9472;
	mul.wide.u32 	%rd78, %r46, 4;
	add.s64 	%rd79, %rd3, %rd78;
	ld.global.f32 	%f75, [%rd79];
	add.f32 	%f76, %f75, %f74;
	add.s32 	%r47, %r7, 9728;
	mul.wide.u32 	%rd80, %r47, 4;
	add.s64 	%rd81, %rd3, %rd80;
	ld.global.f32 	%f77, [%rd81];
	add.f32 	%f78, %f77, %f76;
	add.s32 	%r48, %r7, 9984;
	mul.wide.u32 	%rd82, %r48, 4;
	add.s64 	%rd83, %rd3, %rd82;
	ld.global.f32 	%f79, [%rd83];
	add.f32 	%f80, %f79, %f78;
	add.s32 	%r49, %r7, 10240;
	mul.wide.u32 	%rd84, %r49, 4;
	add.s64 	%rd85, %rd3, %rd84;
	ld.global.f32 	%f81, [%rd85];
	add.f32 	%f82, %f81, %f80;
	add.s32 	%r50, %r7, 10496;
	mul.wide.u32 	%rd86, %r50, 4;
	add.s64 	%rd87, %rd3, %rd86;
	ld.global.f32 	%f83, [%rd87];
	add.f32 	%f84, %f83, %f82;
	add.s32 	%r51, %r7, 10752;
	mul.wide.u32 	%rd88, %r51, 4;
	add.s64 	%rd89, %rd3, %rd88;
	ld.global.f32 	%f85, [%rd89];
	add.f32 	%f86, %f85, %f84;
	add.s32 	%r52, %r7, 11008;
	mul.wide.u32 	%rd90, %r52, 4;
	add.s64 	%rd91, %rd3, %rd90;
	ld.global.f32 	%f87, [%rd91];
	add.f32 	%f88, %f87, %f86;
	add.s32 	%r53, %r7, 11264;
	mul.wide.u32 	%rd92, %r53, 4;
	add.s64 	%rd93, %rd3, %rd92;
	ld.global.f32 	%f89, [%rd93];
	add.f32 	%f90, %f89, %f88;
	add.s32 	%r54, %r7, 11520;
	mul.wide.u32 	%rd94, %r54, 4;
	add.s64 	%rd95, %rd3, %rd94;
	ld.global.f32 	%f91, [%rd95];
	add.f32 	%f92, %f91, %f90;
	add.s32 	%r55, %r7, 11776;
	mul.wide.u32 	%rd96, %r55, 4;
	add.s64 	%rd97, %rd3, %rd96;
	ld.global.f32 	%f93, [%rd97];
	add.f32 	%f94, %f93, %f92;
	add.s32 	%r56, %r7, 12032;
	mul.wide.u32 	%rd98, %r56, 4;
	add.s64 	%rd99, %rd3, %rd98;
	ld.global.f32 	%f95, [%rd99];
	add.f32 	%f96, %f95, %f94;
	add.s32 	%r57, %r7, 12288;
	mul.wide.u32 	%rd100, %r57, 4;
	add.s64 	%rd101, %rd3, %rd100;
	ld.global.f32 	%f97, [%rd101];
	add.f32 	%f98, %f97, %f96;
	add.s32 	%r58, %r7, 12544;
	mul.wide.u32 	%rd102, %r58, 4;
	add.s64 	%rd103, %rd3, %rd102;
	ld.global.f32 	%f99, [%rd103];
	add.f32 	%f100, %f99, %f98;
	add.s32 	%r59, %r7, 12800;
	mul.wide.u32 	%rd104, %r59, 4;
	add.s64 	%rd105, %rd3, %rd104;
	ld.global.f32 	%f101, [%rd105];
	add.f32 	%f102, %f101, %f100;
	add.s32 	%r60, %r7, 13056;
	mul.wide.u32 	%rd106, %r60, 4;
	add.s64 	%rd107, %rd3, %rd106;
	ld.global.f32 	%f103, [%rd107];
	add.f32 	%f104, %f103, %f102;
	add.s32 	%r61, %r7, 13312;
	mul.wide.u32 	%rd108, %r61, 4;
	add.s64 	%rd109, %rd3, %rd108;
	ld.global.f32 	%f105, [%rd109];
	add.f32 	%f106, %f105, %f104;
	add.s32 	%r62, %r7, 13568;
	mul.wide.u32 	%rd110, %r62, 4;
	add.s64 	%rd111, %rd3, %rd110;
	ld.global.f32 	%f107, [%rd111];
	add.f32 	%f108, %f107, %f106;
	add.s32 	%r63, %r7, 13824;
	mul.wide.u32 	%rd112, %r63, 4;
	add.s64 	%rd113, %rd3, %rd112;
	ld.global.f32 	%f109, [%rd113];
	add.f32 	%f110, %f109, %f108;
	add.s32 	%r64, %r7, 14080;
	mul.wide.u32 	%rd114, %r64, 4;
	add.s64 	%rd115, %rd3, %rd114;
	ld.global.f32 	%f111, [%rd115];
	add.f32 	%f112, %f111, %f110;
	add.s32 	%r65, %r7, 14336;
	mul.wide.u32 	%rd116, %r65, 4;
	add.s64 	%rd117, %rd3, %rd116;
	ld.global.f32 	%f113, [%rd117];
	add.f32 	%f114, %f113, %f112;
	add.s32 	%r66, %r7, 14592;
	mul.wide.u32 	%rd118, %r66, 4;
	add.s64 	%rd119, %rd3, %rd118;
	ld.global.f32 	%f115, [%rd119];
	add.f32 	%f116, %f115, %f114;
	add.s32 	%r67, %r7, 14848;
	mul.wide.u32 	%rd120, %r67, 4;
	add.s64 	%rd121, %rd3, %rd120;
	ld.global.f32 	%f117, [%rd121];
	add.f32 	%f118, %f117, %f116;
	add.s32 	%r68, %r7, 15104;
	mul.wide.u32 	%rd122, %r68, 4;
	add.s64 	%rd123, %rd3, %rd122;
	ld.global.f32 	%f119, [%rd123];
	add.f32 	%f120, %f119, %f118;
	add.s32 	%r69, %r7, 15360;
	mul.wide.u32 	%rd124, %r69, 4;
	add.s64 	%rd125, %rd3, %rd124;
	ld.global.f32 	%f121, [%rd125];
	add.f32 	%f122, %f121, %f120;
	add.s32 	%r70, %r7, 15616;
	mul.wide.u32 	%rd126, %r70, 4;
	add.s64 	%rd127, %rd3, %rd126;
	ld.global.f32 	%f123, [%rd127];
	add.f32 	%f124, %f123, %f122;
	add.s32 	%r71, %r7, 15872;
	mul.wide.u32 	%rd128, %r71, 4;
	add.s64 	%rd129, %rd3, %rd128;
	ld.global.f32 	%f125, [%rd129];
	add.f32 	%f126, %f125, %f124;
	add.s32 	%r72, %r7, 16128;
	mul.wide.u32 	%rd130, %r72, 4;
	add.s64 	%rd131, %rd3, %rd130;
	ld.global.f32 	%f127, [%rd131];
	add.f32 	%f128, %f127, %f126;
	st.shared.f32 	[%r3], %f128;
	bar.sync 	0;
	setp.gt.u32 	%p1, %r2, 127;
	@%p1 bra 	$L__BB0_2;
	ld.shared.f32 	%f129, [%r3+512];
	ld.shared.f32 	%f130, [%r3];
	add.f32 	%f131, %f129, %f130;
	st.shared.f32 	[%r3], %f131;
$L__BB0_2:
	bar.sync 	0;
	setp.gt.u32 	%p2, %r2, 63;
	@%p2 bra 	$L__BB0_4;
	ld.shared.f32 	%f132, [%r3+256];
	ld.shared.f32 	%f133, [%r3];
	add.f32 	%f134, %f132, %f133;
	st.shared.f32 	[%r3], %f134;
$L__BB0_4:
	bar.sync 	0;
	setp.gt.u32 	%p3, %r2, 31;
	@%p3 bra 	$L__BB0_7;
	ld.volatile.shared.f32 	%f135, [%r3+128];
	ld.volatile.shared.f32 	%f136, [%r3];
	add.f32 	%f137, %f135, %f136;
	st.volatile.shared.f32 	[%r3], %f137;
	ld.volatile.shared.f32 	%f138, [%r3+64];
	ld.volatile.shared.f32 	%f139, [%r3];
	add.f32 	%f140, %f138, %f139;
	st.volatile.shared.f32 	[%r3], %f140;
	ld.volatile.shared.f32 	%f141, [%r3+32];
	ld.volatile.shared.f32 	%f142, [%r3];
	add.f32 	%f143, %f141, %f142;
	st.volatile.shared.f32 	[%r3], %f143;
	ld.volatile.shared.f32 	%f144, [%r3+16];
	ld.volatile.shared.f32 	%f145, [%r3];
	add.f32 	%f146, %f144, %f145;
	st.volatile.shared.f32 	[%r3], %f146;
	ld.volatile.shared.f32 	%f147, [%r3+8];
	ld.volatile.shared.f32 	%f148, [%r3];
	add.f32 	%f149, %f147, %f148;
	st.volatile.shared.f32 	[%r3], %f149;
	ld.volatile.shared.f32 	%f150, [%r3+4];
	ld.volatile.shared.f32 	%f151, [%r3];
	add.f32 	%f152, %f150, %f151;
	st.volatile.shared.f32 	[%r3], %f152;
	setp.ne.s32 	%p4, %r2, 0;
	@%p4 bra 	$L__BB0_7;
	ld.shared.f32 	%f153, [_ZZ6reduceILi256ELi64EEvPfS0_E5sdata];
	cvta.to.global.u64 	%rd132, %rd1;
	mul.wide.u32 	%rd133, %r1, 4;
	add.s64 	%rd134, %rd132, %rd133;
	st.global.f32 	[%rd134], %f153;
$L__BB0_7:
	ret;

}


// ===== COMPILED SASS (sm_100) =====

	.target	sm_100

	.elftype	@"ET_EXEC"


//--------------------- .note.nv.tkinfo           --------------------------
	.section	.note.nv.tkinfo,"",@"SHT_NOTE"
	.sectionflags	@"SHF_NOTE_NV_TKINFO"
	.tkinfo
        /*0018*/ 	.word	0x00000002
        /*0030*/ 	.string	""
        /*0030*/ 	.string	"ptxas"
        /*0030*/ 	.string	"Cuda compilation tools, release 13.0, V13.0.88"
        /*0030*/ 	.string	"Build cuda_13.0.r13.0/compiler.36424714_0"
        /*0030*/ 	.string	"-arch sm_100 -m 64 "



//--------------------- .note.nv.cuinfo           --------------------------
	.section	.note.nv.cuinfo,"",@"SHT_NOTE"
	.sectionflags	@"SHF_NOTE_NV_CUINFO"
        /*0018*/ 	.short	0x0002
        /*001a*/ 	.short	0x0064
        /*001c*/ 	.short	0x0082
	.zero		2


//--------------------- .nv.info                  --------------------------
	.section	.nv.info,"",@"SHT_CUDA_INFO"
	.align	4


	//----- nvinfo : EIATTR_REGCOUNT
	.align		4
        /*0000*/ 	.byte	0x04, 0x2f
        /*0002*/ 	.short	(.L_1 - .L_0)
	.align		4
.L_0:
        /*0004*/ 	.word	index@(_Z6reduceILi256ELi64EEvPfS0_)
        /*0008*/ 	.word	0x00000020


	//----- nvinfo : EIATTR_FRAME_SIZE
	.align		4
.L_1:
        /*000c*/ 	.byte	0x04, 0x11
        /*000e*/ 	.short	(.L_3 - .L_2)
	.align		4
.L_2:
        /*0010*/ 	.word	index@(_Z6reduceILi256ELi64EEvPfS0_)
        /*0014*/ 	.word	0x00000000


	//----- nvinfo : EIATTR_MIN_STACK_SIZE
	.align		4
.L_3:
        /*0018*/ 	.byte	0x04, 0x12
        /*001a*/ 	.short	(.L_5 - .L_4)
	.align		4
.L_4:
        /*001c*/ 	.word	index@(_Z6reduceILi256ELi64EEvPfS0_)
        /*0020*/ 	.word	0x00000000
.L_5:


//--------------------- .nv.compat                --------------------------
	.section	.nv.compat,"",@"SHT_CUDA_COMPAT_INFO"
	.align	4
        /*0000*/ 	.byte	0x02, 0x09, 0x00, 0x00, 0x02, 0x02, 0x01, 0x00, 0x02, 0x05, 0x05, 0x00, 0x03, 0x07, 0x01, 0x01
        /*0010*/ 	.byte	0x02, 0x03, 0x00, 0x00, 0x02, 0x06, 0x01, 0x00, 0x04, 0x0b, 0x08, 0x00, 0x09, 0x00, 0x00, 0x00
        /*0020*/ 	.byte	0x00, 0x00, 0x00, 0x00


//--------------------- .nv.info._Z6reduceILi256ELi64EEvPfS0_ --------------------------
	.section	.nv.info._Z6reduceILi256ELi64EEvPfS0_,"",@"SHT_CUDA_INFO"
	.sectionflags	@""
	.align	4


	//----- nvinfo : EIATTR_CUDA_API_VERSION
	.align		4
        /*0000*/ 	.byte	0x04, 0x37
        /*0002*/ 	.short	(.L_7 - .L_6)
.L_6:
        /*0004*/ 	.word	0x00000082


	//----- nvinfo : EIATTR_KPARAM_INFO
	.align		4
.L_7:
        /*0008*/ 	.byte	0x04, 0x17
        /*000a*/ 	.short	(.L_9 - .L_8)
.L_8:
        /*000c*/ 	.word	0x00000000
        /*0010*/ 	.short	0x0001
        /*0012*/ 	.short	0x0008
        /*0014*/ 	.byte	0x00, 0xf5, 0x21, 0x00


	//----- nvinfo : EIATTR_KPARAM_INFO
	.align		4
.L_9:
        /*0018*/ 	.byte	0x04, 0x17
        /*001a*/ 	.short	(.L_11 - .L_10)
.L_10:
        /*001c*/ 	.word	0x00000000
        /*0020*/ 	.short	0x0000
        /*0022*/ 	.short	0x0000
        /*0024*/ 	.byte	0x00, 0xf5, 0x21, 0x00


	//----- nvinfo : EIATTR_SPARSE_MMA_MASK
	.align		4
.L_11:
        /*0028*/ 	.byte	0x03, 0x50
        /*002a*/ 	.short	0x0000


	//----- nvinfo : EIATTR_MAXREG_COUNT
	.align		4
        /*002c*/ 	.byte	0x03, 0x1b
        /*002e*/ 	.short	0x00ff


	//----- nvinfo : EIATTR_NUM_BARRIERS
	.align		4
        /*0030*/ 	.byte	0x02, 0x4c
        /*0032*/ 	.byte	0x01
	.zero		1


	//----- nvinfo : EIATTR_MERCURY_ISA_VERSION
	.align		4
        /*0034*/ 	.byte	0x03, 0x5f
        /*0036*/ 	.short	0x0101


	//----- nvinfo : EIATTR_VRC_CTA_INIT_COUNT
	.align		4
        /*0038*/ 	.byte	0x02, 0x4a
	.zero		1
	.zero		1


	//----- nvinfo : EIATTR_EXIT_INSTR_OFFSETS
	.align		4
        /*003c*/ 	.byte	0x04, 0x1c
        /*003e*/ 	.short	(.L_13 - .L_12)


	//   ....[0]....
.L_12:
        /*0040*/ 	.word	0x000011a0


	//   ....[1]....
        /*0044*/ 	.word	0x00001340


	//   ....[2]....
        /*0048*/ 	.word	0x00001390


	//----- nvinfo : EIATTR_CBANK_PARAM_SIZE
	.align		4
.L_13:
        /*004c*/ 	.byte	0x03, 0x19
        /*004e*/ 	.short	0x0010


	//----- nvinfo : EIATTR_PARAM_CBANK
	.align		4
        /*0050*/ 	.byte	0x04, 0x0a
        /*0052*/ 	.short	(.L_15 - .L_14)
	.align		4
.L_14:
        /*0054*/ 	.word	index@(.nv.constant0._Z6reduceILi256ELi64EEvPfS0_)
        /*0058*/ 	.short	0x0380
        /*005a*/ 	.short	0x0010


	//----- nvinfo : EIATTR_SW_WAR
	.align		4
.L_15:
        /*005c*/ 	.byte	0x04, 0x36
        /*005e*/ 	.short	(.L_17 - .L_16)
.L_16:
        /*0060*/ 	.word	0x00000008
.L_17:


//--------------------- .nv.callgraph             --------------------------
	.section	.nv.callgraph,"",@"SHT_CUDA_CALLGRAPH"
	.align	4
	.sectionentsize	8
	.align		4
        /*0000*/ 	.word	0x00000000
	.align		4
        /*0004*/ 	.word	0xffffffff
	.align		4
        /*0008*/ 	.word	0x00000000
	.align		4
        /*000c*/ 	.word	0xfffffffe
	.align		4
        /*0010*/ 	.word	0x00000000
	.align		4
        /*0014*/ 	.word	0xfffffffd
	.align		4
        /*0018*/ 	.word	0x00000000
	.align		4
        /*001c*/ 	.word	0xfffffffc


//--------------------- .text._Z6reduceILi256ELi64EEvPfS0_ --------------------------
	.section	.text._Z6reduceILi256ELi64EEvPfS0_,"ax",@progbits
	.align	128
        .global         _Z6reduceILi256ELi64EEvPfS0_
        .type           _Z6reduceILi256ELi64EEvPfS0_,@function
        .size           _Z6reduceILi256ELi64EEvPfS0_,(.L_x_1 - _Z6reduceILi256ELi64EEvPfS0_)
        .other          _Z6reduceILi256ELi64EEvPfS0_,@"STO_CUDA_ENTRY STV_DEFAULT"
_Z6reduceILi256ELi64EEvPfS0_:
.text._Z6reduceILi256ELi64EEvPfS0_:
[----:B------:R-:W-:Y:S01]  /*0000*/  LDC R1, c[0x0][0x37c] ;  /* 0x0000df00ff017b82 */ /* 0x000fe20000000800 */
[----:B------:R-:W0:Y:S01]  /*0010*/  S2R R0, SR_CTAID.X ;  /* 0x0000000000007919 */ /* 0x000e220000002500 */
[----:B------:R-:W0:Y:S06]  /*0020*/  LDCU UR4, c[0x0][0x360] ;  /* 0x00006c00ff0477ac */ /* 0x000e2c0008000800 */
[----:B------:R-:W1:Y:S01]  /*0030*/  LDC.64 R12, c[0x0][0x380] ;  /* 0x0000e000ff0c7b82 */ /* 0x000e620000000a00 */
[----:B------:R-:W2:Y:S01]  /*0040*/  S2R R2, SR_TID.X ;  /* 0x0000000000027919 */ /* 0x000ea20000002100 */
[----:B------:R-:W3:Y:S01]  /*0050*/  LDCU.64 UR6, c[0x0][0x358] ;  /* 0x00006b00ff0677ac */ /* 0x000ee20008000a00 */
[----:B0-----:R-:W-:-:S05]  /*0060*/  IMAD R3, R0, UR4, RZ ;  /* 0x0000000400037c24 */ /* 0x001fca000f8e02ff */
[----:B--2---:R-:W-:-:S04]  /*0070*/  LEA R4, R3, R2, 0x6 ;  /* 0x0000000203047211 */ /* 0x004fc800078e30ff */
[C---:B------:R-:W-:Y:S01]  /*0080*/  IADD3 R11, PT, PT, R4.reuse, 0x100, RZ ;  /* 0x00000100040b7810 */ /* 0x040fe20007ffe0ff */
[----:B-1----:R-:W-:-:S04]  /*0090*/  IMAD.WIDE.U32 R6, R4, 0x4, R12 ;  /* 0x0000000404067825 */ /* 0x002fc800078e000c */
[----:B------:R-:W-:Y:S01]  /*00a0*/  IMAD.WIDE.U32 R10, R11, 0x4, R12 ;  /* 0x000000040b0a7825 */ /* 0x000fe200078e000c */
[----:B---3--:R-:W2:Y:S04]  /*00b0*/  LDG.E R25, desc[UR6][R6.64] ;  /* 0x0000000606197981 */ /* 0x008ea8000c1e1900 */
[----:B------:R0:W3:Y:S01]  /*00c0*/  LDG.E R18, desc[UR6][R10.64] ;  /* 0x000000060a127981 */ /* 0x0000e2000c1e1900 */
[C---:B------:R-:W-:Y:S02]  /*00d0*/  IADD3 R9, PT, PT, R4.reuse, 0x200, RZ ;  /* 0x0000020004097810 */ /* 0x040fe40007ffe0ff */
[----:B------:R-:W-:-:S03]  /*00e0*/  IADD3 R15, PT, PT, R4, 0x300, RZ ;  /* 0x00000300040f7810 */ /* 0x000fc60007ffe0ff */
[----:B------:R-:W-:-:S04]  /*00f0*/  IMAD.WIDE.U32 R8, R9, 0x4, R12 ;  /* 0x0000000409087825 */ /* 0x000fc800078e000c */
[----:B------:R-:W-:Y:S02]  /*0100*/  IMAD.WIDE.U32 R14, R15, 0x4, R12 ;  /* 0x000000040f0e7825 */ /* 0x000fe400078e000c */
[----:B------:R-:W4:Y:S04]  /*0110*/  LDG.E R9, desc[UR6][R8.64] ;  /* 0x0000000608097981 */ /* 0x000f28000c1e1900 */
[----:B------:R1:W5:Y:S01]  /*0120*/  LDG.E R19, desc[UR6][R14.64] ;  /* 0x000000060e137981 */ /* 0x000362000c1e1900 */
[C---:B------:R-:W-:Y:S02]  /*0130*/  IADD3 R21, PT, PT, R4.reuse, 0x400, RZ ;  /* 0x0000040004157810 */ /* 0x040fe40007ffe0ff */
[----:B------:R-:W-:-:S03]  /*0140*/  IADD3 R3, PT, PT, R4, 0x500, RZ ;  /* 0x0000050004037810 */ /* 0x000fc60007ffe0ff */
[----:B------:R-:W-:-:S04]  /*0150*/  IMAD.WIDE.U32 R20, R21, 0x4, R12 ;  /* 0x0000000415147825 */ /* 0x000fc800078e000c */
[--C-:B0-----:R-:W-:Y:S01]  /*0160*/  IMAD.WIDE.U32 R10, R3, 0x4, R12.reuse ;  /* 0x00000004030a7825 */ /* 0x101fe200078e000c */
[----:B------:R0:W5:Y:S05]  /*0170*/  LDG.E R24, desc[UR6][R20.64] ;  /* 0x0000000614187981 */ /* 0x00016a000c1e1900 */
[----:B------:R-:W5:Y:S01]  /*0180*/  LDG.E R10, desc[UR6][R10.64] ;  /* 0x000000060a0a7981 */ /* 0x000f62000c1e1900 */
[C---:B------:R-:W-:Y:S02]  /*0190*/  IADD3 R7, PT, PT, R4.reuse, 0x600, RZ ;  /* 0x0000060004077810 */ /* 0x040fe40007ffe0ff */
[C---:B------:R-:W-:Y:S02]  /*01a0*/  IADD3 R3, PT, PT, R4.reuse, 0x700, RZ ;  /* 0x0000070004037810 */ /* 0x040fe40007ffe0ff */
[C---:B------:R-:W-:Y:S01]  /*01b0*/  IADD3 R17, PT, PT, R4.reuse, 0x800, RZ ;  /* 0x0000080004117810 */ /* 0x040fe20007ffe0ff */
[----:B------:R-:W-:Y:S01]  /*01c0*/  IMAD.WIDE.U32 R6, R7, 0x4, R12 ;  /* 0x0000000407067825 */ /* 0x000fe200078e000c */
[----:B------:R-:W-:-:S03]  /*01d0*/  IADD3 R23, PT, PT, R4, 0x900, RZ ;  /* 0x0000090004177810 */ /* 0x000fc60007ffe0ff */
[--C-:B-1----:R-:W-:Y:S01]  /*01e0*/  IMAD.WIDE.U32 R14, R3, 0x4, R12.reuse ;  /* 0x00000004030e7825 */ /* 0x102fe200078e000c */
[----:B------:R1:W5:Y:S01]  /*01f0*/  LDG.E R5, desc[UR6][R6.64] ;  /* 0x0000000606057981 */ /* 0x000362000c1e1900 */
[C---:B0-----:R-:W-:Y:S02]  /*0200*/  IADD3 R21, PT, PT, R4.reuse, 0xa00, RZ ;  /* 0x00000a0004157810 */ /* 0x041fe40007ffe0ff */
[--C-:B------:R-:W-:Y:S01]  /*0210*/  IMAD.WIDE.U32 R16, R17, 0x4, R12.reuse ;  /* 0x0000000411107825 */ /* 0x100fe200078e000c */
[----:B------:R-:W5:Y:S01]  /*0220*/  LDG.E R29, desc[UR6][R14.64] ;  /* 0x000000060e1d7981 */ /* 0x000f62000c1e1900 */
[C---:B------:R-:W-:Y:S02]  /*0230*/  IADD3 R3, PT, PT, R4.reuse, 0xb00, RZ ;  /* 0x00000b0004037810 */ /* 0x040fe40007ffe0ff */
[--C-:B------:R-:W-:Y:S01]  /*0240*/  IMAD.WIDE.U32 R22, R23, 0x4, R12.reuse ;  /* 0x0000000417167825 */ /* 0x100fe200078e000c */
[----:B------:R0:W5:Y:S03]  /*0250*/  LDG.E R28, desc[UR6][R16.64] ;  /* 0x00000006101c7981 */ /* 0x000166000c1e1900 */
[--C-:B------:R-:W-:Y:S01]  /*0260*/  IMAD.WIDE.U32 R20, R21, 0x4, R12.reuse ;  /* 0x0000000415147825 */ /* 0x100fe200078e000c */
[----:B------:R0:W5:Y:S03]  /*0270*/  LDG.E R27, desc[UR6][R22.64] ;  /* 0x00000006161b7981 */ /* 0x000166000c1e1900 */
[----:B-1----:R-:W-:Y:S01]  /*0280*/  IMAD.WIDE.U32 R6, R3, 0x4, R12 ;  /* 0x0000000403067825 */ /* 0x002fe200078e000c */
[C---:B------:R-:W-:Y:S01]  /*0290*/  IADD3 R3, PT, PT, R4.reuse, 0xc00, RZ ;  /* 0x00000c0004037810 */ /* 0x040fe20007ffe0ff */
[----:B------:R1:W5:Y:S01]  /*02a0*/  LDG.E R26, desc[UR6][R20.64] ;  /* 0x00000006141a7981 */ /* 0x000362000c1e1900 */
[----:B------:R-:W-:-:S03]  /*02b0*/  IADD3 R11, PT, PT, R4, 0xd00, RZ ;  /* 0x00000d00040b7810 */ /* 0x000fc60007ffe0ff */
[--C-:B0-----:R-:W-:Y:S01]  /*02c0*/  IMAD.WIDE.U32 R16, R3, 0x4, R12.reuse ;  /* 0x0000000403107825 */ /* 0x101fe200078e000c */
[----:B------:R-:W5:Y:S01]  /*02d0*/  LDG.E R6, desc[UR6][R6.64] ;  /* 0x0000000606067981 */ /* 0x000f62000c1e1900 */
[C---:B------:R-:W-:Y:S02]  /*02e0*/  IADD3 R3, PT, PT, R4.reuse, 0xe00, RZ ;  /* 0x00000e0004037810 */ /* 0x040fe40007ffe0ff */
[----:B------:R-:W-:Y:S01]  /*02f0*/  IADD3 R8, PT, PT, R4, 0xf00, RZ ;  /* 0x00000f0004087810 */ /* 0x000fe20007ffe0ff */
[--C-:B------:R-:W-:Y:S01]  /*0300*/  IMAD.WIDE.U32 R14, R11, 0x4, R12.reuse ;  /* 0x000000040b0e7825 */ /* 0x100fe200078e000c */
[----:B------:R0:W5:Y:S03]  /*0310*/  LDG.E R7, desc[UR6][R16.64] ;  /* 0x0000000610077981 */ /* 0x000166000c1e1900 */
[--C-:B------:R-:W-:Y:S01]  /*0320*/  IMAD.WIDE.U32 R22, R3, 0x4, R12.reuse ;  /* 0x0000000403167825 */ /* 0x100fe200078e000c */
[----:B------:R-:W5:Y:S03]  /*0330*/  LDG.E R11, desc[UR6][R14.64] ;  /* 0x000000060e0b7981 */ /* 0x000f66000c1e1900 */
[----:B-1----:R-:W-:-:S02]  /*0340*/  IMAD.WIDE.U32 R20, R8, 0x4, R12 ;  /* 0x0000000408147825 */ /* 0x002fc400078e000c */
[----:B------:R-:W5:Y:S01]  /*0350*/  LDG.E R8, desc[UR6][R22.64] ;  /* 0x0000000616087981 */ /* 0x000f62000c1e1900 */
[----:B0-----:R-:W-:-:S03]  /*0360*/  IADD3 R17, PT, PT, R4, 0x1000, RZ ;  /* 0x0000100004117810 */ /* 0x001fc60007ffe0ff */
[----:B------:R0:W5:Y:S02]  /*0370*/  LDG.E R3, desc[UR6][R20.64] ;  /* 0x0000000614037981 */ /* 0x000164000c1e1900 */
[----:B------:R-:W-:Y:S01]  /*0380*/  IMAD.WIDE.U32 R16, R17, 0x4, R12 ;  /* 0x0000000411107825 */ /* 0x000fe200078e000c */
[C---:B0-----:R-:W-:Y:S02]  /*0390*/  IADD3 R21, PT, PT, R4.reuse, 0x1100, RZ ;  /* 0x0000110004157810 */ /* 0x041fe40007ffe0ff */
[C---:B------:R-:W-:Y:S01]  /*03a0*/  IADD3 R23, PT, PT, R4.reuse, 0x1200, RZ ;  /* 0x0000120004177810 */ /* 0x040fe20007ffe0ff */
[----:B--2---:R-:W-:Y:S02]  /*03b0*/  FADD R15, RZ, R25 ;  /* 0x00000019ff0f7221 */ /* 0x004fe40000000000 */
[----:B------:R0:W2:Y:S02]  /*03c0*/  LDG.E R25, desc[UR6][R16.64] ;  /* 0x0000000610197981 */ /* 0x0000a4000c1e1900 */
[----:B---3--:R-:W-:Y:S01]  /*03d0*/  FADD R18, R15, R18 ;  /* 0x000000120f127221 */ /* 0x008fe20000000000 */
[----:B------:R-:W-:Y:S01]  /*03e0*/  IMAD.WIDE.U32 R14, R21, 0x4, R12 ;  /* 0x00000004150e7825 */ /* 0x000fe200078e000c */
[----:B------:R-:W-:-:S05]  /*03f0*/  IADD3 R21, PT, PT, R4, 0x1300, RZ ;  /* 0x0000130004157810 */ /* 0x000fca0007ffe0ff */
[----:B------:R-:W3:Y:S01]  /*0400*/  LDG.E R14, desc[UR6][R14.64] ;  /* 0x000000060e0e7981 */ /* 0x000ee2000c1e1900 */
[----:B0-----:R-:W-:Y:S01]  /*0410*/  IMAD.WIDE.U32 R16, R23, 0x4, R12 ;  /* 0x0000000417107825 */ /* 0x001fe200078e000c */
[----:B------:R-:W-:-:S03]  /*0420*/  IADD3 R23, PT, PT, R4, 0x1400, RZ ;  /* 0x0000140004177810 */ /* 0x000fc60007ffe0ff */
[--C-:B------:R-:W-:Y:S01]  /*0430*/  IMAD.WIDE.U32 R20, R21, 0x4, R12.reuse ;  /* 0x0000000415147825 */ /* 0x100fe200078e000c */
[----:B------:R0:W3:Y:S03]  /*0440*/  LDG.E R15, desc[UR6][R16.64] ;  /* 0x00000006100f7981 */ /* 0x0000e6000c1e1900 */
[----:B------:R-:W-:Y:S02]  /*0450*/  IMAD.WIDE.U32 R22, R23, 0x4, R12 ;  /* 0x0000000417167825 */ /* 0x000fe400078e000c */
[----:B------:R5:W3:Y:S02]  /*0460*/  LDG.E R20, desc[UR6][R20.64] ;  /* 0x0000000614147981 */ /* 0x000ae4000c1e1900 */
[----:B----4-:R-:W-:Y:S02]  /*0470*/  FADD R18, R18, R9 ;  /* 0x0000000912127221 */ /* 0x010fe40000000000 */
[----:B------:R-:W4:Y:S01]  /*0480*/  LDG.E R9, desc[UR6][R22.64] ;  /* 0x0000000616097981 */ /* 0x000f22000c1e1900 */
[----:B0-----:R-:W-:Y:S01]  /*0490*/  IADD3 R17, PT, PT, R4, 0x1500, RZ ;  /* 0x0000150004117810 */ /* 0x001fe20007ffe0ff */
[----:B-----5:R-:W-:-:S04]  /*04a0*/  FADD R21, R18, R19 ;  /* 0x0000001312157221 */ /* 0x020fc80000000000 */
[----:B------:R-:W-:Y:S01]  /*04b0*/  IMAD.WIDE.U32 R18, R17, 0x4, R12 ;  /* 0x0000000411127825 */ /* 0x000fe200078e000c */
[----:B------:R-:W-:-:S05]  /*04c0*/  IADD3 R17, PT, PT, R4, 0x1600, RZ ;  /* 0x0000160004117810 */ /* 0x000fca0007ffe0ff */
[----:B------:R-:W-:Y:S01]  /*04d0*/  IMAD.WIDE.U32 R16, R17, 0x4, R12 ;  /* 0x0000000411107825 */ /* 0x000fe200078e000c */
[----:B------:R-:W5:Y:S03]  /*04e0*/  LDG.E R18, desc[UR6][R18.64] ;  /* 0x0000000612127981 */ /* 0x000f66000c1e1900 */
[----:B------:R-:W-:Y:S01]  /*04f0*/  FADD R21, R21, R24 ;  /* 0x0000001815157221 */ /* 0x000fe20000000000 */
[----:B------:R0:W5:Y:S03]  /*0500*/  LDG.E R19, desc[UR6][R16.64] ;  /* 0x0000000610137981 */ /* 0x000166000c1e1900 */
[----:B------:R-:W-:Y:S01]  /*0510*/  FADD R24, R21, R10 ;  /* 0x0000000a15187221 */ /* 0x000fe20000000000 */
[----:B0-----:R-:W-:-:S05]  /*0520*/  IADD3 R17, PT, PT, R4, 0x1700, RZ ;  /* 0x0000170004117810 */ /* 0x001fca0007ffe0ff */
[----:B------:R-:W-:Y:S01]  /*0530*/  IMAD.WIDE.U32 R16, R17, 0x4, R12 ;  /* 0x0000000411107825 */ /* 0x000fe200078e000c */
[----:B------:R-:W-:-:S04]  /*0540*/  IADD3 R23, PT, PT, R4, 0x1800, RZ ;  /* 0x0000180004177810 */ /* 0x000fc80007ffe0ff */
[----:B------:R0:W5:Y:S01]  /*0550*/  LDG.E R10, desc[UR6][R16.64] ;  /* 0x00000006100a7981 */ /* 0x000162000c1e1900 */
[----:B------:R-:W-:-:S06]  /*0560*/  IMAD.WIDE.U32 R22, R23, 0x4, R12 ;  /* 0x0000000417167825 */ /* 0x000fcc00078e000c */
[----:B------:R-:W5:Y:S01]  /*0570*/  LDG.E R22, desc[UR6][R22.64] ;  /* 0x0000000616167981 */ /* 0x000f62000c1e1900 */
[----:B------:R-:W-:-:S04]  /*0580*/  FADD R24, R24, R5 ;  /* 0x0000000518187221 */ /* 0x000fc80000000000 */
[----:B------:R-:W-:-:S04]  /*0590*/  FADD R29, R24, R29 ;  /* 0x0000001d181d7221 */ /* 0x000fc80000000000 */
[----:B------:R-:W-:-:S04]  /*05a0*/  FADD R28, R29, R28 ;  /* 0x0000001c1d1c7221 */ /* 0x000fc80000000000 */
[----:B------:R-:W-:Y:S01]  /*05b0*/  FADD R27, R28, R27 ;  /* 0x0000001b1c1b7221 */ /* 0x000fe20000000000 */
[----:B------:R-:W-:-:S03]  /*05c0*/  IADD3 R29, PT, PT, R4, 0x1900, RZ ;  /* 0x00001900041d7810 */ /* 0x000fc60007ffe0ff */
[----:B------:R-:W-:Y:S01]  /*05d0*/  FADD R27, R27, R26 ;  /* 0x0000001a1b1b7221 */ /* 0x000fe20000000000 */
[----:B0-----:R-:W-:Y:S01]  /*05e0*/  IADD3 R17, PT, PT, R4, 0x1a00, RZ ;  /* 0x00001a0004117810 */ /* 0x001fe20007ffe0ff */
[----:B------:R-:W-:-:S04]  /*05f0*/  IMAD.WIDE.U32 R28, R29, 0x4, R12 ;  /* 0x000000041d1c7825 */ /* 0x000fc800078e000c */
[----:B------:R-:W-:Y:S01]  /*0600*/  FADD R6, R27, R6 ;  /* 0x000000061b067221 */ /* 0x000fe20000000000 */
[----:B------:R-:W-:Y:S01]  /*0610*/  IADD3 R21, PT, PT, R4, 0x1b00, RZ ;  /* 0x00001b0004157810 */ /* 0x000fe20007ffe0ff */
[----:B------:R0:W5:Y:S02]  /*0620*/  LDG.E R5, desc[UR6][R28.64] ;  /* 0x000000061c057981 */ /* 0x000164000c1e1900 */
[----:B------:R-:W-:Y:S01]  /*0630*/  FADD R24, R6, R7 ;  /* 0x0000000706187221 */ /* 0x000fe20000000000 */
[----:B------:R-:W-:Y:S01]  /*0640*/  IMAD.WIDE.U32 R6, R17, 0x4, R12 ;  /* 0x0000000411067825 */ /* 0x000fe200078e000c */
[----:B------:R-:W-:-:S03]  /*0650*/  IADD3 R27, PT, PT, R4, 0x1c00, RZ ;  /* 0x00001c00041b7810 */ /* 0x000fc60007ffe0ff */
[----:B------:R-:W-:Y:S02]  /*0660*/  IMAD.WIDE.U32 R16, R21, 0x4, R12 ;  /* 0x0000000415107825 */ /* 0x000fe400078e000c */
[----:B------:R-:W5:Y:S02]  /*0670*/  LDG.E R7, desc[UR6][R6.64] ;  /* 0x0000000606077981 */ /* 0x000f64000c1e1900 */
[----:B------:R-:W-:Y:S01]  /*0680*/  FADD R11, R24, R11 ;  /* 0x0000000b180b7221 */ /* 0x000fe20000000000 */
[C---:B------:R-:W-:Y:S01]  /*0690*/  IADD3 R21, PT, PT, R4.reuse, 0x1d00, RZ ;  /* 0x00001d0004157810 */ /* 0x040fe20007ffe0ff */
[----:B------:R-:W-:Y:S01]  /*06a0*/  IMAD.WIDE.U32 R26, R27, 0x4, R12 ;  /* 0x000000041b1a7825 */ /* 0x000fe200078e000c */
[----:B0-----:R-:W-:-:S03]  /*06b0*/  IADD3 R29, PT, PT, R4, 0x1e00, RZ ;  /* 0x00001e00041d7810 */ /* 0x001fc60007ffe0ff */
[----:B------:R-:W-:Y:S01]  /*06c0*/  FADD R24, R11, R8 ;  /* 0x000000080b187221 */ /* 0x000fe20000000000 */
[----:B------:R-:W-:Y:S01]  /*06d0*/  IADD3 R23, PT, PT, R4, 0x1f00, RZ ;  /* 0x00001f0004177810 */ /* 0x000fe20007ffe0ff */
[----:B------:R0:W5:Y:S04]  /*06e0*/  LDG.E R8, desc[UR6][R26.64] ;  /* 0x000000061a087981 */ /* 0x000168000c1e1900 */
[----:B------:R1:W5:Y:S01]  /*06f0*/  LDG.E R6, desc[UR6][R16.64] ;  /* 0x0000000610067981 */ /* 0x000362000c1e1900 */
[----:B------:R-:W-:Y:S01]  /*0700*/  FADD R24, R24, R3 ;  /* 0x0000000318187221 */ /* 0x000fe20000000000 */
[----:B------:R-:W-:Y:S01]  /*0710*/  IMAD.WIDE.U32 R28, R29, 0x4, R12 ;  /* 0x000000041d1c7825 */ /* 0x000fe200078e000c */
[----:B0-----:R-:W-:-:S04]  /*0720*/  IADD3 R27, PT, PT, R4, 0x2100, RZ ;  /* 0x00002100041b7810 */ /* 0x001fc80007ffe0ff */
[----:B------:R-:W5:Y:S01]  /*0730*/  LDG.E R11, desc[UR6][R28.64] ;  /* 0x000000061c0b7981 */ /* 0x000f62000c1e1900 */
[----:B-1----:R-:W-:-:S05]  /*0740*/  IMAD.WIDE.U32 R16, R21, 0x4, R12 ;  /* 0x0000000415107825 */ /* 0x002fca00078e000c */
[----:B------:R0:W5:Y:S01]  /*0750*/  LDG.E R3, desc[UR6][R16.64] ;  /* 0x0000000610037981 */ /* 0x000162000c1e1900 */
[----:B------:R-:W-:-:S06]  /*0760*/  IMAD.WIDE.U32 R26, R27, 0x4, R12 ;  /* 0x000000041b1a7825 */ /* 0x000fcc00078e000c */
[----:B------:R-:W5:Y:S01]  /*0770*/  LDG.E R26, desc[UR6][R26.64] ;  /* 0x000000061a1a7981 */ /* 0x000f62000c1e1900 */
[----:B0-----:R-:W-:-:S05]  /*0780*/  IADD3 R17, PT, PT, R4, 0x2000, RZ ;  /* 0x0000200004117810 */ /* 0x001fca0007ffe0ff */
[----:B------:R-:W-:-:S04]  /*0790*/  IMAD.WIDE.U32 R28, R17, 0x4, R12 ;  /* 0x00000004111c7825 */ /* 0x000fc800078e000c */
[----:B--2---:R-:W-:Y:S01]  /*07a0*/  FADD R21, R24, R25 ;  /* 0x0000001918157221 */ /* 0x004fe20000000000 */
[----:B------:R-:W-:-:S04]  /*07b0*/  IMAD.WIDE.U32 R24, R23, 0x4, R12 ;  /* 0x0000000417187825 */ /* 0x000fc800078e000c */
[----:B---3--:R-:W-:Y:S01]  /*07c0*/  FADD R23, R21, R14 ;  /* 0x0000000e15177221 */ /* 0x008fe20000000000 */
[----:B------:R-:W-:Y:S01]  /*07d0*/  IADD3 R14, PT, PT, R4, 0x2200, RZ ;  /* 0x00002200040e7810 */ /* 0x000fe20007ffe0ff */
[----:B------:R0:W2:Y:S04]  /*07e0*/  LDG.E R21, desc[UR6][R24.64] ;  /* 0x0000000618157981 */ /* 0x0000a8000c1e1900 */
[----:B------:R-:W-:-:S04]  /*07f0*/  IMAD.WIDE.U32 R16, R14, 0x4, R12 ;  /* 0x000000040e107825 */ /* 0x000fc800078e000c */
[----:B------:R-:W-:Y:S02]  /*0800*/  FADD R15, R23, R15 ;  /* 0x0000000f170f7221 */ /* 0x000fe40000000000 */
[----:B------:R1:W3:Y:S02]  /*0810*/  LDG.E R23, desc[UR6][R28.64] ;  /* 0x000000061c177981 */ /* 0x0002e4000c1e1900 */
[----:B------:R-:W-:Y:S01]  /*0820*/  FADD R14, R15, R20 ;  /* 0x000000140f0e7221 */ /* 0x000fe20000000000 */
[C---:B------:R-:W-:Y:S01]  /*0830*/  IADD3 R15, PT, PT, R4.reuse, 0x2300, RZ ;  /* 0x00002300040f7810 */ /* 0x040fe20007ffe0ff */
[----:B------:R4:W3:Y:S01]  /*0840*/  LDG.E R20, desc[UR6][R16.64] ;  /* 0x0000000610147981 */ /* 0x0008e2000c1e1900 */
[C---:B0-----:R-:W-:Y:S02]  /*0850*/  IADD3 R25, PT, PT, R4.reuse, 0x2400, RZ ;  /* 0x0000240004197810 */ /* 0x041fe40007ffe0ff */
[----:B-1----:R-:W-:Y:S01]  /*0860*/  IADD3 R29, PT, PT, R4, 0x2500, RZ ;  /* 0x00002500041d7810 */ /* 0x002fe20007ffe0ff */
[----:B----4-:R-:W-:Y:S01]  /*0870*/  FADD R17, R14, R9 ;  /* 0x000000090e117221 */ /* 0x010fe20000000000 */
[----:B------:R-:W-:-:S04]  /*0880*/  IMAD.WIDE.U32 R14, R15, 0x4, R12 ;  /* 0x000000040f0e7825 */ /* 0x000fc800078e000c */
[--C-:B------:R-:W-:Y:S01]  /*0890*/  IMAD.WIDE.U32 R24, R25, 0x4, R12.reuse ;  /* 0x0000000419187825 */ /* 0x100fe200078e000c */
[----:B------:R0:W4:Y:S03]  /*08a0*/  LDG.E R9, desc[UR6][R14.64] ;  /* 0x000000060e097981 */ /* 0x000126000c1e1900 */
[----:B------:R-:W-:Y:S01]  /*08b0*/  IMAD.WIDE.U32 R28, R29, 0x4, R12 ;  /* 0x000000041d1c7825 */ /* 0x000fe200078e000c */
[----:B------:R1:W4:Y:S03]  /*08c0*/  LDG.E R27, desc[UR6][R24.64] ;  /* 0x00000006181b7981 */ /* 0x000326000c1e1900 */
[----:B-----5:R-:W-:Y:S01]  /*08d0*/  FADD R18, R17, R18 ;  /* 0x0000001211127221 */ /* 0x020fe20000000000 */
[C---:B0-----:R-:W-:Y:S01]  /*08e0*/  IADD3 R15, PT, PT, R4.reuse, 0x2600, RZ ;  /* 0x00002600040f7810 */ /* 0x041fe20007ffe0ff */
[----:B------:R0:W5:Y:S01]  /*08f0*/  LDG.E R28, desc[UR6][R28.64] ;  /* 0x000000061c1c7981 */ /* 0x000162000c1e1900 */
[----:B------:R-:W-:-:S03]  /*0900*/  IADD3 R17, PT, PT, R4, 0x2700, RZ ;  /* 0x0000270004117810 */ /* 0x000fc60007ffe0ff */
[----:B------:R-:W-:Y:S01]  /*0910*/  IMAD.WIDE.U32 R14, R15, 0x4, R12 ;  /* 0x000000040f0e7825 */ /* 0x000fe200078e000c */
[----:B-1----:R-:W-:-:S03]  /*0920*/  IADD3 R25, PT, PT, R4, 0x2900, RZ ;  /* 0x0000290004197810 */ /* 0x002fc60007ffe0ff */
[----:B0-----:R-:W-:Y:S01]  /*0930*/  FADD R29, R18, R19 ;  /* 0x00000013121d7221 */ /* 0x001fe20000000000 */
[----:B------:R-:W-:Y:S01]  /*0940*/  IADD3 R19, PT, PT, R4, 0x2800, RZ ;  /* 0x0000280004137810 */ /* 0x000fe20007ffe0ff */
[--C-:B------:R-:W-:Y:S01]  /*0950*/  IMAD.WIDE.U32 R16, R17, 0x4, R12.reuse ;  /* 0x0000000411107825 */ /* 0x100fe200078e000c */
[----:B------:R-:W5:Y:S03]  /*0960*/  LDG.E R14, desc[UR6][R14.64] ;  /* 0x000000060e0e7981 */ /* 0x000f66000c1e1900 */
[----:B------:R-:W-:-:S04]  /*0970*/  IMAD.WIDE.U32 R18, R19, 0x4, R12 ;  /* 0x0000000413127825 */ /* 0x000fc800078e000c */
[----:B------:R-:W-:-:S04]  /*0980*/  IMAD.WIDE.U32 R24, R25, 0x4, R12 ;  /* 0x0000000419187825 */ /* 0x000fc800078e000c */
[----:B------:R-:W-:Y:S01]  /*0990*/  FADD R29, R29, R10 ;  /* 0x0000000a1d1d7221 */ /* 0x000fe20000000000 */
[----:B------:R-:W5:Y:S04]  /*09a0*/  LDG.E R18, desc[UR6][R18.64] ;  /* 0x0000000612127981 */ /* 0x000f68000c1e1900 */
[----:B------:R-:W5:Y:S04]  /*09b0*/  LDG.E R15, desc[UR6][R16.64] ;  /* 0x00000006100f7981 */ /* 0x000f68000c1e1900 */
[----:B------:R0:W5:Y:S01]  /*09c0*/  LDG.E R10, desc[UR6][R24.64] ;  /* 0x00000006180a7981 */ /* 0x000162000c1e1900 */
[----:B------:R-:W-:Y:S01]  /*09d0*/  FADD R29, R29, R22 ;  /* 0x000000161d1d7221 */ /* 0x000fe20000000000 */
[----:B0-----:R-:W-:-:S02]  /*09e0*/  IADD3 R25, PT, PT, R4, 0x2a00, RZ ;  /* 0x00002a0004197810 */ /* 0x001fc40007ffe0ff */
[----:B------:R-:W-:-:S03]  /*09f0*/  IADD3 R17, PT, PT, R4, 0x2b00, RZ ;  /* 0x00002b0004117810 */ /* 0x000fc60007ffe0ff */
[----:B------:R-:W-:-:S05]  /*0a00*/  IMAD.WIDE.U32 R24, R25, 0x4, R12 ;  /* 0x0000000419187825 */ /* 0x000fca00078e000c */
[----:B------:R0:W5:Y:S01]  /*0a10*/  LDG.E R22, desc[UR6][R24.64] ;  /* 0x0000000618167981 */ /* 0x000162000c1e1900 */
[----:B------:R-:W-:-:S06]  /*0a20*/  IMAD.WIDE.U32 R16, R17, 0x4, R12 ;  /* 0x0000000411107825 */ /* 0x000fcc00078e000c */
[----:B------:R1:W5:Y:S01]  /*0a30*/  LDG.E R16, desc[UR6][R16.64] ;  /* 0x0000000610107981 */ /* 0x000362000c1e1900 */
[----:B------:R-:W-:-:S04]  /*0a40*/  FADD R5, R29, R5 ;  /* 0x000000051d057221 */ /* 0x000fc80000000000 */
[----:B------:R-:W-:-:S04]  /*0a50*/  FADD R5, R5, R7 ;  /* 0x0000000705057221 */ /* 0x000fc80000000000 */
[----:B------:R-:W-:-:S04]  /*0a60*/  FADD R5, R5, R6 ;  /* 0x0000000605057221 */ /* 0x000fc80000000000 */
[----:B------:R-:W-:Y:S01]  /*0a70*/  FADD R8, R5, R8 ;  /* 0x0000000805087221 */ /* 0x000fe20000000000 */
[----:B------:R-:W-:-:S05]  /*0a80*/  IADD3 R7, PT, PT, R4, 0x2c00, RZ ;  /* 0x00002c0004077810 */ /* 0x000fca0007ffe0ff */
[----:B------:R-:W-:-:S04]  /*0a90*/  IMAD.WIDE.U32 R6, R7, 0x4, R12 ;  /* 0x0000000407067825 */ /* 0x000fc800078e000c */
[----:B------:R-:W-:Y:S01]  /*0aa0*/  FADD R8, R8, R3 ;  /* 0x0000000308087221 */ /* 0x000fe20000000000 */
[----:B------:R-:W-:-:S03]  /*0ab0*/  IADD3 R3, PT, PT, R4, 0x2d00, RZ ;  /* 0x00002d0004037810 */ /* 0x000fc60007ffe0ff */
[----:B------:R-:W-:Y:S01]  /*0ac0*/  FADD R8, R8, R11 ;  /* 0x0000000b08087221 */ /* 0x000fe20000000000 */
[C---:B------:R-:W-:Y:S01]  /*0ad0*/  IADD3 R11, PT, PT, R4.reuse, 0x2e00, RZ ;  /* 0x00002e00040b7810 */ /* 0x040fe20007ffe0ff */
[----:B0-----:R-:W-:Y:S02]  /*0ae0*/  IMAD.WIDE.U32 R24, R3, 0x4, R12 ;  /* 0x0000000403187825 */ /* 0x001fe400078e000c */
[----:B------:R0:W5:Y:S01]  /*0af0*/  LDG.E R3, desc[UR6][R6.64] ;  /* 0x0000000606037981 */ /* 0x000162000c1e1900 */
[----:B-1----:R-:W-:-:S03]  /*0b00*/  IADD3 R17, PT, PT, R4, 0x2f00, RZ ;  /* 0x00002f0004117810 */ /* 0x002fc60007ffe0ff */
[----:B------:R1:W5:Y:S01]  /*0b10*/  LDG.E R5, desc[UR6][R24.64] ;  /* 0x0000000618057981 */ /* 0x000362000c1e1900 */
[----:B0-----:R-:W-:Y:S01]  /*0b20*/  IMAD.WIDE.U32 R6, R11, 0x4, R12 ;  /* 0x000000040b067825 */ /* 0x001fe200078e000c */
[----:B------:R-:W-:-:S03]  /*0b30*/  IADD3 R11, PT, PT, R4, 0x3100, RZ ;  /* 0x00003100040b7810 */ /* 0x000fc60007ffe0ff */
[--C-:B-1----:R-:W-:Y:S02]  /*0b40*/  IMAD.WIDE.U32 R24, R17, 0x4, R12.reuse ;  /* 0x0000000411187825 */ /* 0x102fe400078e000c */
[----:B------:R-:W5:Y:S01]  /*0b50*/  LDG.E R6, desc[UR6][R6.64] ;  /* 0x0000000606067981 */ /* 0x000f62000c1e1900 */
[C---:B------:R-:W-:Y:S02]  /*0b60*/  IADD3 R17, PT, PT, R4.reuse, 0x3200, RZ ;  /* 0x0000320004117810 */ /* 0x040fe40007ffe0ff */
[C---:B------:R-:W-:Y:S01]  /*0b70*/  IADD3 R19, PT, PT, R4.reuse, 0x3300, RZ ;  /* 0x0000330004137810 */ /* 0x040fe20007ffe0ff */
[----:B------:R0:W5:Y:S01]  /*0b80*/  LDG.E R7, desc[UR6][R24.64] ;  /* 0x0000000618077981 */ /* 0x000162000c1e1900 */
[----:B------:R-:W-:Y:S01]  /*0b90*/  IADD3 R29, PT, PT, R4, 0x3400, RZ ;  /* 0x00003400041d7810 */ /* 0x000fe20007ffe0ff */
[----:B0-----:R-:W-:-:S04]  /*0ba0*/  IMAD.WIDE.U32 R24, R11, 0x4, R12 ;  /* 0x000000040b187825 */ /* 0x001fc800078e000c */
[----:B--2---:R-:W-:Y:S01]  /*0bb0*/  FADD R8, R8, R21 ;  /* 0x0000001508087221 */ /* 0x004fe20000000000 */
[----:B------:R-:W-:-:S03]  /*0bc0*/  IADD3 R21, PT, PT, R4, 0x3000, RZ ;  /* 0x0000300004157810 */ /* 0x000fc60007ffe0ff */
[----:B---3--:R-:W-:-:S04]  /*0bd0*/  FADD R23, R8, R23 ;  /* 0x0000001708177221 */ /* 0x008fc80000000000 */
[----:B------:R-:W-:-:S04]  /*0be0*/  FADD R23, R23, R26 ;  /* 0x0000001a17177221 */ /* 0x000fc80000000000 */
[----:B------:R-:W-:Y:S01]  /*0bf0*/  FADD R8, R23, R20 ;  /* 0x0000001417087221 */ /* 0x000fe20000000000 */
[----:B------:R-:W-:Y:S01]  /*0c00*/  IMAD.WIDE.U32 R20, R21, 0x4, R12 ;  /* 0x0000000415147825 */ /* 0x000fe200078e000c */
[----:B------:R-:W-:-:S03]  /*0c10*/  IADD3 R23, PT, PT, R4, 0x3500, RZ ;  /* 0x0000350004177810 */ /* 0x000fc60007ffe0ff */
[----:B----4-:R-:W-:Y:S02]  /*0c20*/  FADD R26, R8, R9 ;  /* 0x00000009081a7221 */ /* 0x010fe40000000000 */
[----:B------:R0:W2:Y:S02]  /*0c30*/  LDG.E R9, desc[UR6][R20.64] ;  /* 0x0000000614097981 */ /* 0x0000a4000c1e1900 */
[----:B------:R-:W-:Y:S02]  /*0c40*/  FADD R11, R26, R27 ;  /* 0x0000001b1a0b7221 */ /* 0x000fe40000000000 */
[----:B------:R1:W3:Y:S01]  /*0c50*/  LDG.E R8, desc[UR6][R24.64] ;  /* 0x0000000618087981 */ /* 0x0002e2000c1e1900 */
[----:B------:R-:W-:-:S04]  /*0c60*/  IMAD.WIDE.U32 R26, R19, 0x4, R12 ;  /* 0x00000004131a7825 */ /* 0x000fc800078e000c */
[----:B0-----:R-:W-:-:S04]  /*0c70*/  IMAD.WIDE.U32 R20, R17, 0x4, R12 ;  /* 0x0000000411147825 */ /* 0x001fc800078e000c */
[----:B-----5:R-:W-:Y:S02]  /*0c80*/  FADD R19, R11, R28 ;  /* 0x0000001c0b137221 */ /* 0x020fe40000000000 */
[----:B------:R0:W4:Y:S01]  /*0c90*/  LDG.E R11, desc[UR6][R26.64] ;  /* 0x000000061a0b7981 */ /* 0x000122000c1e1900 */
[----:B------:R-:W-:-:S03]  /*0ca0*/  IMAD.WIDE.U32 R28, R29, 0x4, R12 ;  /* 0x000000041d1c7825 */ /* 0x000fc600078e000c */
[----:B------:R-:W5:Y:S01]  /*0cb0*/  LDG.E R17, desc[UR6][R20.64] ;  /* 0x0000000614117981 */ /* 0x000f62000c1e1900 */
[----:B-1----:R-:W-:-:S04]  /*0cc0*/  IMAD.WIDE.U32 R24, R23, 0x4, R12 ;  /* 0x0000000417187825 */ /* 0x002fc800078e000c */
[----:B------:R-:W-:Y:S01]  /*0cd0*/  FADD R14, R19, R14 ;  /* 0x0000000e130e7221 */ /* 0x000fe20000000000 */
[C---:B0-----:R-:W-:Y:S02]  /*0ce0*/  IADD3 R27, PT, PT, R4.reuse, 0x3600, RZ ;  /* 0x00003600041b7810 */ /* 0x041fe40007ffe0ff */
[----:B------:R-:W-:Y:S01]  /*0cf0*/  IADD3 R19, PT, PT, R4, 0x3700, RZ ;  /* 0x0000370004137810 */ /* 0x000fe20007ffe0ff */
[----:B------:R-:W4:Y:S04]  /*0d00*/  LDG.E R20, desc[UR6][R28.64] ;  /* 0x000000061c147981 */ /* 0x000f28000c1e1900 */
[----:B------:R0:W4:Y:S01]  /*0d10*/  LDG.E R21, desc[UR6][R24.64] ;  /* 0x0000000618157981 */ /* 0x000122000c1e1900 */
[----:B------:R-:W-:Y:S01]  /*0d20*/  FADD R23, R14, R15 ;  /* 0x0000000f0e177221 */ /* 0x000fe20000000000 */
[----:B------:R-:W-:-:S04]  /*0d30*/  IMAD.WIDE.U32 R14, R19, 0x4, R12 ;  /* 0x00000004130e7825 */ /* 0x000fc800078e000c */
[----:B------:R-:W-:Y:S01]  /*0d40*/  FADD R23, R23, R18 ;  /* 0x0000001217177221 */ /* 0x000fe20000000000 */
[----:B0-----:R-:W-:Y:S01]  /*0d50*/  IMAD.WIDE.U32 R24, R27, 0x4, R12 ;  /* 0x000000041b187825 */ /* 0x001fe200078e000c */
[C---:B------:R-:W-:Y:S01]  /*0d60*/  IADD3 R18, PT, PT, R4.reuse, 0x3800, RZ ;  /* 0x0000380004127810 */ /* 0x040fe20007ffe0ff */
[----:B------:R-:W4:Y:S01]  /*0d70*/  LDG.E R26, desc[UR6][R14.64] ;  /* 0x000000060e1a7981 */ /* 0x000f22000c1e1900 */
[----:B------:R-:W-:-:S03]  /*0d80*/  IADD3 R19, PT, PT, R4, 0x3900, RZ ;  /* 0x0000390004137810 */ /* 0x000fc60007ffe0ff */
[----:B------:R0:W4:Y:S01]  /*0d90*/  LDG.E R27, desc[UR6][R24.64] ;  /* 0x00000006181b7981 */ /* 0x000122000c1e1900 */
[----:B------:R-:W-:-:S04]  /*0da0*/  IMAD.WIDE.U32 R28, R18, 0x4, R12 ;  /* 0x00000004121c7825 */ /* 0x000fc800078e000c */
[----:B------:R-:W-:Y:S01]  /*0db0*/  FADD R23, R23, R10 ;  /* 0x0000000a17177221 */ /* 0x000fe20000000000 */
[----:B------:R-:W-:Y:S01]  /*0dc0*/  IMAD.WIDE.U32 R18, R19, 0x4, R12 ;  /* 0x0000000413127825 */ /* 0x000fe200078e000c */
[----:B------:R-:W4:Y:S01]  /*0dd0*/  LDG.E R28, desc[UR6][R28.64] ;  /* 0x000000061c1c7981 */ /* 0x000f22000c1e1900 */
[----:B0-----:R-:W-:-:S03]  /*0de0*/  IADD3 R25, PT, PT, R4, 0x3a00, RZ ;  /* 0x00003a0004197810 */ /* 0x001fc60007ffe0ff */
[----:B------:R0:W4:Y:S01]  /*0df0*/  LDG.E R10, desc[UR6][R18.64] ;  /* 0x00000006120a7981 */ /* 0x000122000c1e1900 */
[----:B------:R-:W-:Y:S01]  /*0e00*/  FADD R23, R23, R22 ;  /* 0x0000001617177221 */ /* 0x000fe20000000000 */
[----:B------:R-:W-:Y:S01]  /*0e10*/  IADD3 R22, PT, PT, R4, 0x3b00, RZ ;  /* 0x00003b0004167810 */ /* 0x000fe20007ffe0ff */
[----:B------:R-:W-:-:S04]  /*0e20*/  IMAD.WIDE.U32 R24, R25, 0x4, R12 ;  /* 0x0000000419187825 */ /* 0x000fc800078e000c */
[----:B------:R-:W-:Y:S01]  /*0e30*/  IMAD.WIDE.U32 R14, R22, 0x4, R12 ;  /* 0x00000004160e7825 */ /* 0x000fe200078e000c */
[----:B------:R1:W4:Y:S01]  /*0e40*/  LDG.E R29, desc[UR6][R24.64] ;  /* 0x00000006181d7981 */ /* 0x000322000c1e1900 */
[C---:B0-----:R-:W-:Y:S02]  /*0e50*/  IADD3 R19, PT, PT, R4.reuse, 0x3c00, RZ ;  /* 0x00003c0004137810 */ /* 0x041fe40007ffe0ff */
[----:B------:R-:W-:Y:S01]  /*0e60*/  FADD R16, R23, R16 ;  /* 0x0000001017107221 */ /* 0x000fe20000000000 */
[C---:B------:R-:W-:Y:S01]  /*0e70*/  IADD3 R23, PT, PT, R4.reuse, 0x3d00, RZ ;  /* 0x00003d0004177810 */ /* 0x040fe20007ffe0ff */
[----:B------:R-:W4:Y:S01]  /*0e80*/  LDG.E R14, desc[UR6][R14.64] ;  /* 0x000000060e0e7981 */ /* 0x000f22000c1e1900 */
[----:B------:R-:W-:Y:S01]  /*0e90*/  IMAD.WIDE.U32 R18, R19, 0x4, R12 ;  /* 0x0000000413127825 */ /* 0x000fe200078e000c */
[----:B-1----:R-:W-:-:S03]  /*0ea0*/  IADD3 R25, PT, PT, R4, 0x3e00, RZ ;  /* 0x00003e0004197810 */ /* 0x002fc60007ffe0ff */
[--C-:B------:R-:W-:Y:S02]  /*0eb0*/  IMAD.WIDE.U32 R22, R23, 0x4, R12.reuse ;  /* 0x0000000417167825 */ /* 0x100fe400078e000c */
[----:B------:R-:W4:Y:S01]  /*0ec0*/  LDG.E R18, desc[UR6][R18.64] ;  /* 0x0000000612127981 */ /* 0x000f22000c1e1900 */
[----:B------:R-:W-:Y:S01]  /*0ed0*/  IADD3 R4, PT, PT, R4, 0x3f00, RZ ;  /* 0x00003f0004047810 */ /* 0x000fe20007ffe0ff */
[--C-:B------:R-:W-:Y:S02]  /*0ee0*/  IMAD.WIDE.U32 R24, R25, 0x4, R12.reuse ;  /* 0x0000000419187825 */ /* 0x100fe400078e000c */
[----:B------:R-:W4:Y:S02]  /*0ef0*/  LDG.E R22, desc[UR6][R22.64] ;  /* 0x0000000616167981 */ /* 0x000f24000c1e1900 */
[----:B------:R-:W-:Y:S02]  /*0f00*/  IMAD.WIDE.U32 R12, R4, 0x4, R12 ;  /* 0x00000004040c7825 */ /* 0x000fe400078e000c */
[----:B------:R-:W4:Y:S04]  /*0f10*/  LDG.E R24, desc[UR6][R24.64] ;  /* 0x0000000618187981 */ /* 0x000f28000c1e1900 */
[----:B------:R-:W4:Y:S01]  /*0f20*/  LDG.E R12, desc[UR6][R12.64] ;  /* 0x000000060c0c7981 */ /* 0x000f22000c1e1900 */
[----:B------:R-:W-:-:S04]  /*0f30*/  FADD R16, R16, R3 ;  /* 0x0000000310107221 */ /* 0x000fc80000000000 */
[----:B------:R-:W-:-:S04]  /*0f40*/  FADD R5, R16, R5 ;  /* 0x0000000510057221 */ /* 0x000fc80000000000 */
[----:B------:R-:W-:-:S04]  /*0f50*/  FADD R6, R5, R6 ;  /* 0x0000000605067221 */ /* 0x000fc80000000000 */
[----:B------:R-:W-:Y:S01]  /*0f60*/  FADD R6, R6, R7 ;  /* 0x0000000706067221 */ /* 0x000fe20000000000 */
[----:B------:R-:W0:Y:S01]  /*0f70*/  S2UR UR5, SR_CgaCtaId ;  /* 0x00000000000579c3 */ /* 0x000e220000008800 */
[----:B------:R-:W-:Y:S02]  /*0f80*/  UMOV UR4, 0x400 ;  /* 0x0000040000047882 */ /* 0x000fe40000000000 */
[----:B0-----:R-:W-:-:S06]  /*0f90*/  ULEA UR4, UR5, UR4, 0x18 ;  /* 0x0000000405047291 */ /* 0x001fcc000f8ec0ff */
[C---:B------:R-:W-:Y:S02]  /*0fa0*/  LEA R3, R2.reuse, UR4, 0x2 ;  /* 0x0000000402037c11 */ /* 0x040fe4000f8e10ff */
[----:B------:R-:W-:Y:S01]  /*0fb0*/  ISETP.GT.U32.AND P1, PT, R2, 0x7f, PT ;  /* 0x0000007f0200780c */ /* 0x000fe20003f24070 */
[----:B--2---:R-:W-:-:S04]  /*0fc0*/  FADD R9, R6, R9 ;  /* 0x0000000906097221 */ /* 0x004fc80000000000 */
[----:B---3--:R-:W-:-:S04]  /*0fd0*/  FADD R8, R9, R8 ;  /* 0x0000000809087221 */ /* 0x008fc80000000000 */
[----:B-----5:R-:W-:-:S04]  /*0fe0*/  FADD R8, R8, R17 ;  /* 0x0000001108087221 */ /* 0x020fc80000000000 */
[----:B----4-:R-:W-:-:S04]  /*0ff0*/  FADD R11, R8, R11 ;  /* 0x0000000b080b7221 */ /* 0x010fc80000000000 */
[----:B------:R-:W-:-:S04]  /*1000*/  FADD R20, R11, R20 ;  /* 0x000000140b147221 */ /* 0x000fc80000000000 */
        /* <DEDUP_REMOVED lines=10> */
[----:B------:R-:W-:-:S05]  /*10b0*/  FADD R12, R29, R12 ;  /* 0x0000000c1d0c7221 */ /* 0x000fca0000000000 */
[----:B------:R-:W-:Y:S01]  /*10c0*/  STS [R3], R12 ;  /* 0x0000000c03007388 */ /* 0x000fe20000000800 */
[----:B------:R-:W-:Y:S06]  /*10d0*/  BAR.SYNC.DEFER_BLOCKING 0x0 ;  /* 0x0000000000007b1d */ /* 0x000fec0000010000 */
[----:B------:R-:W-:Y:S04]  /*10e0*/  @!P1 LDS R4, [R3+0x200] ;  /* 0x0002000003049984 */ /* 0x000fe80000000800 */
[----:B------:R-:W0:Y:S01]  /*10f0*/  @!P1 LDS R5, [R3] ;  /* 0x0000000003059984 */ /* 0x000e220000000800 */
[----:B------:R-:W-:Y:S01]  /*1100*/  ISETP.GT.U32.AND P0, PT, R2, 0x3f, PT ;  /* 0x0000003f0200780c */ /* 0x000fe20003f04070 */
[----:B0-----:R-:W-:-:S05]  /*1110*/  @!P1 FADD R4, R4, R5 ;  /* 0x0000000504049221 */ /* 0x001fca0000000000 */
[----:B------:R-:W-:Y:S01]  /*1120*/  @!P1 STS [R3], R4 ;  /* 0x0000000403009388 */ /* 0x000fe20000000800 */
[----:B------:R-:W-:Y:S06]  /*1130*/  BAR.SYNC.DEFER_BLOCKING 0x0 ;  /* 0x0000000000007b1d */ /* 0x000fec0000010000 */
[----:B------:R-:W-:Y:S04]  /*1140*/  @!P0 LDS R5, [R3+0x100] ;  /* 0x0001000003058984 */ /* 0x000fe80000000800 */
[----:B------:R-:W0:Y:S01]  /*1150*/  @!P0 LDS R6, [R3] ;  /* 0x0000000003068984 */ /* 0x000e220000000800 */
[----:B------:R-:W-:Y:S01]  /*1160*/  ISETP.GT.U32.AND P1, PT, R2, 0x1f, PT ;  /* 0x0000001f0200780c */ /* 0x000fe20003f24070 */
[----:B0-----:R-:W-:-:S05]  /*1170*/  @!P0 FADD R6, R5, R6 ;  /* 0x0000000605068221 */ /* 0x001fca0000000000 */
[----:B------:R0:W-:Y:S01]  /*1180*/  @!P0 STS [R3], R6 ;  /* 0x0000000603008388 */ /* 0x0001e20000000800 */
[----:B------:R-:W-:Y:S06]  /*1190*/  BAR.SYNC.DEFER_BLOCKING 0x0 ;  /* 0x0000000000007b1d */ /* 0x000fec0000010000 */
[----:B------:R-:W-:Y:S05]  /*11a0*/  @P1 EXIT ;  /* 0x000000000000194d */ /* 0x000fea0003800000 */
[----:B------:R-:W-:Y:S01]  /*11b0*/  LDS R4, [R3+0x80] ;  /* 0x0000800003047984 */ /* 0x000fe20000000800 */
[----:B------:R-:W-:-:S03]  /*11c0*/  ISETP.NE.AND P0, PT, R2, RZ, PT ;  /* 0x000000ff0200720c */ /* 0x000fc60003f05270 */
[----:B------:R-:W1:Y:S02]  /*11d0*/  LDS R5, [R3] ;  /* 0x0000000003057984 */ /* 0x000e640000000800 */
[----:B-1----:R-:W-:-:S05]  /*11e0*/  FADD R4, R4, R5 ;  /* 0x0000000504047221 */ /* 0x002fca0000000000 */
[----:B------:R-:W-:Y:S04]  /*11f0*/  STS [R3], R4 ;  /* 0x0000000403007388 */ /* 0x000fe80000000800 */
[----:B------:R-:W-:Y:S04]  /*1200*/  LDS R5, [R3+0x40] ;  /* 0x0000400003057984 */ /* 0x000fe80000000800 */
[----:B0-----:R-:W0:Y:S02]  /*1210*/  LDS R6, [R3] ;  /* 0x0000000003067984 */ /* 0x001e240000000800 */
[----:B0-----:R-:W-:-:S05]  /*1220*/  FADD R6, R5, R6 ;  /* 0x0000000605067221 */ /* 0x001fca0000000000 */
[----:B------:R-:W-:Y:S04]  /*1230*/  STS [R3], R6 ;  /* 0x0000000603007388 */ /* 0x000fe80000000800 */
[----:B------:R-:W-:Y:S04]  /*1240*/  LDS R5, [R3+0x20] ;  /* 0x0000200003057984 */ /* 0x000fe80000000800 */
[----:B------:R-:W0:Y:S02]  /*1250*/  LDS R8, [R3] ;  /* 0x0000000003087984 */ /* 0x000e240000000800 */
        /* <DEDUP_REMOVED lines=13> */
[----:B------:R0:W-:Y:S01]  /*1330*/  STS [R3], R6 ;  /* 0x0000000603007388 */ /* 0x0001e20000000800 */
[----:B------:R-:W-:Y:S05]  /*1340*/  @P0 EXIT ;  /* 0x000000000000094d */ /* 0x000fea0003800000 */
[----:B------:R-:W1:Y:S01]  /*1350*/  LDS R5, [UR4] ;  /* 0x00000004ff057984 */ /* 0x000e620008000800 */
[----:B0-----:R-:W0:Y:S02]  /*1360*/  LDC.64 R2, c[0x0][0x388] ;  /* 0x0000e200ff027b82 */ /* 0x001e240000000a00 */
[----:B0-----:R-:W-:-:S05]  /*1370*/  IMAD.WIDE.U32 R2, R0, 0x4, R2 ;  /* 0x0000000400027825 */ /* 0x001fca00078e0002 */
[----:B-1----:R-:W-:Y:S01]  /*1380*/  STG.E desc[UR6][R2.64], R5 ;  /* 0x0000000502007986 */ /* 0x002fe2000c101906 */
[----:B------:R-:W-:Y:S05]  /*1390*/  EXIT ;  /* 0x000000000000794d */ /* 0x000fea0003800000 */
.L_x_0:
[----:B------:R-:W-:-:S00]  /*13a0*/  BRA `(.L_x_0) ;  /* 0xfffffffc00fc7947 */ /* 0x000fc0000383ffff */
[----:B------:R-:W-:-:S00]  /*13b0*/  NOP ;  /* 0x0000000000007918 */ /* 0x000fc00000000000 */
        /* <DEDUP_REMOVED lines=12> */
.L_x_1:


//--------------------- .nv.shared._Z6reduceILi256ELi64EEvPfS0_ --------------------------
	.section	.nv.shared._Z6reduceILi256ELi64EEvPfS0_,"aw",@nobits
	.sectionflags	@""
	.align	4
.nv.shared._Z6reduceILi256ELi64EEvPfS0_:
	.zero		2048


//--------------------- .nv.shared.reserved.0     --------------------------
	.section	.nv.shared.reserved.0,"aw",@nobits
	.weak		__nv_reservedSMEM_offset_0_alias
	.size		__nv_reservedSMEM_offset_0_alias, 0, 64
	.other		__nv_reservedSMEM_offset_0_alias,@"STO_CUDA_RESERVED_SHARED STV_DEFAULT"
__nv_reservedSMEM_offset_0_alias:
	.zero		0
	.zero		64


//--------------------- .nv.constant0._Z6reduceILi256ELi64EEvPfS0_ --------------------------
	.section	.nv.constant0._Z6reduceILi256ELi64EEvPfS0_,"a",@progbits
	.sectionflags	@""
	.align	4
.nv.constant0._Z6reduceILi256ELi64EEvPfS0_:
	.zero		912


//--------------------- SYMBOLS --------------------------

	.type		.nv.reservedSmem.offset0,@object
	.size		.nv.reservedSmem.offset0,0x4
	.type		.nv.reservedSmem.cap,@object
	.size		.nv.reservedSmem.cap,0x4
